//
// Generated by NVIDIA NVVM Compiler
//
// Compiler Build ID: CL-36424714
// Cuda compilation tools, release 13.0, V13.0.88
// Based on NVVM 20.0.0
//

.version 9.0
.target sm_100
.address_size 64

	// .globl	_Z5hellov
.extern .func  (.param .b32 func_retval0) vprintf
(
	.param .b64 vprintf_param_0,
	.param .b64 vprintf_param_1
)
;
.global .align 1 .b8 $str[25] = {72, 101, 108, 108, 111, 32, 119, 111, 114, 108, 100, 32, 102, 114, 111, 109, 32, 100, 101, 118, 105, 99, 101, 10};

.visible .entry _Z5hellov()
{
	.reg .b32 	%r<3>;
	.reg .b64 	%rd<3>;

	mov.u64 	%rd1, $str;
	cvta.global.u64 	%rd2, %rd1;
	{ // callseq 0, 0
	.param .b64 param0;
	st.param.b64 	[param0], %rd2;
	.param .b64 param1;
	st.param.b64 	[param1], 0;
	.param .b32 retval0;
	call.uni (retval0), 
	vprintf, 
	(
	param0, 
	param1
	);
	ld.param.b32 	%r1, [retval0];
	} // callseq 0
	ret;

}


// ===== COMPILED SASS (sm_100) =====

	.target	sm_100

	.elftype	@"ET_EXEC"


//--------------------- .note.nv.tkinfo           --------------------------
	.section	.note.nv.tkinfo,"",@"SHT_NOTE"
	.sectionflags	@"SHF_NOTE_NV_TKINFO"
	.tkinfo
        /*0018*/ 	.word	0x00000002
        /*0030*/ 	.string	""
        /*0030*/ 	.string	"ptxas"
        /*0030*/ 	.string	"Cuda compilation tools, release 13.0, V13.0.88"
        /*0030*/ 	.string	"Build cuda_13.0.r13.0/compiler.36424714_0"
        /*0030*/ 	.string	"-arch sm_100 -m 64 "



//--------------------- .note.nv.cuinfo           --------------------------
	.section	.note.nv.cuinfo,"",@"SHT_NOTE"
	.sectionflags	@"SHF_NOTE_NV_CUINFO"
        /*0018*/ 	.short	0x0002
        /*001a*/ 	.short	0x0064
        /*001c*/ 	.short	0x0082
	.zero		2


//--------------------- .nv.info                  --------------------------
	.section	.nv.info,"",@"SHT_CUDA_INFO"
	.align	4


	//----- nvinfo : EIATTR_REGCOUNT
	.align		4
        /*0000*/ 	.byte	0x04, 0x2f
        /*0002*/ 	.short	(.L_2 - .L_1)
	.align		4
.L_1:
        /*0004*/ 	.word	index@(_Z5hellov)
        /*0008*/ 	.word	0x00000018


	//----- nvinfo : EIATTR_FRAME_SIZE
	.align		4
.L_2:
        /*000c*/ 	.byte	0x04, 0x11
        /*000e*/ 	.short	(.L_4 - .L_3)
	.align		4
.L_3:
        /*0010*/ 	.word	index@(_Z5hellov)
        /*0014*/ 	.word	0x00000000


	//----- nvinfo : EIATTR_MIN_STACK_SIZE
	.align		4
.L_4:
        /*0018*/ 	.byte	0x04, 0x12
        /*001a*/ 	.short	(.L_6 - .L_5)
	.align		4
.L_5:
        /*001c*/ 	.word	index@(_Z5hellov)
        /*0020*/ 	.word	0x00000000
.L_6:


//--------------------- .nv.compat                --------------------------
	.section	.nv.compat,"",@"SHT_CUDA_COMPAT_INFO"
	.align	4
        /*0000*/ 	.byte	0x02, 0x09, 0x00, 0x00, 0x02, 0x02, 0x01, 0x00, 0x02, 0x05, 0x05, 0x00, 0x03, 0x07, 0x01, 0x01
        /*0010*/ 	.byte	0x02, 0x03, 0x00, 0x00, 0x02, 0x06, 0x01, 0x00, 0x04, 0x0b, 0x08, 0x00, 0x09, 0x00, 0x00, 0x00
        /*0020*/ 	.byte	0x00, 0x00, 0x00, 0x00


//--------------------- .nv.info._Z5hellov        --------------------------
	.section	.nv.info._Z5hellov,"",@"SHT_CUDA_INFO"
	.sectionflags	@""
	.align	4


	//----- nvinfo : EIATTR_CUDA_API_VERSION
	.align		4
        /*0000*/ 	.byte	0x04, 0x37
        /*0002*/ 	.short	(.L_8 - .L_7)
.L_7:
        /*0004*/ 	.word	0x00000082


	//----- nvinfo : EIATTR_SPARSE_MMA_MASK
	.align		4
.L_8:
        /*0008*/ 	.byte	0x03, 0x50
        /*000a*/ 	.short	0x0000


	//----- nvinfo : EIATTR_MAXREG_COUNT
	.align		4
        /*000c*/ 	.byte	0x03, 0x1b
        /*000e*/ 	.short	0x00ff


	//----- nvinfo : EIATTR_EXTERNS
	.align		4
        /*0010*/ 	.byte	0x04, 0x0f
        /*0012*/ 	.short	(.L_10 - .L_9)


	//   ....[0]....
	.align		4
.L_9:
        /*0014*/ 	.word	index@(vprintf)


	//----- nvinfo : EIATTR_MERCURY_ISA_VERSION
	.align		4
.L_10:
        /*0018*/ 	.byte	0x03, 0x5f
        /*001a*/ 	.short	0x0101


	//----- nvinfo : EIATTR_VRC_CTA_INIT_COUNT
	.align		4
        /*001c*/ 	.byte	0x02, 0x4a
	.zero		1
	.zero		1


	//----- nvinfo : EIATTR_SYSCALL_OFFSETS
	.align		4
        /*0020*/ 	.byte	0x04, 0x46
        /*0022*/ 	.short	(.L_12 - .L_11)


	//   ....[0]....
.L_11:
        /*0024*/ 	.word	0x00000080


	//----- nvinfo : EIATTR_EXIT_INSTR_OFFSETS
	.align		4
.L_12:
        /*0028*/ 	.byte	0x04, 0x1c
        /*002a*/ 	.short	(.L_14 - .L_13)


	//   ....[0]....
.L_13:
        /*002c*/ 	.word	0x00000090


	//----- nvinfo : EIATTR_SW_WAR
	.align		4
.L_14:
        /*0030*/ 	.byte	0x04, 0x36
        /*0032*/ 	.short	(.L_16 - .L_15)
.L_15:
        /*0034*/ 	.word	0x00000008
.L_16:


//--------------------- .nv.callgraph             --------------------------
	.section	.nv.callgraph,"",@"SHT_CUDA_CALLGRAPH"
	.align	4
	.sectionentsize	8
	.align		4
        /*0000*/ 	.word	0x00000000
	.align		4
        /*0004*/ 	.word	0xffffffff
	.align		4
        /*0008*/ 	.word	index@(_Z5hellov)
	.align		4
        /*000c*/ 	.word	index@(vprintf)
	.align		4
        /*0010*/ 	.word	0x00000000
	.align		4
        /*0014*/ 	.word	0xfffffffe
	.align		4
        /*0018*/ 	.word	0x00000000
	.align		4
        /*001c*/ 	.word	0xfffffffd
	.align		4
        /*0020*/ 	.word	0x00000000
	.align		4
        /*0024*/ 	.word	0xfffffffc


//--------------------- .nv.constant4             --------------------------
	.section	.nv.constant4,"a",@progbits
	.align	8
	.align		8
.nv.constant4:
        /*0000*/ 	.dword	vprintf
	.align		8
        /*0008*/ 	.dword	$str


//--------------------- .text._Z5hellov           --------------------------
	.section	.text._Z5hellov,"ax",@progbits
	.align	128
        .global         _Z5hellov
        .type           _Z5hellov,@function
        .size           _Z5hellov,(.L_x_2 - _Z5hellov)
        .other          _Z5hellov,@"STO_CUDA_ENTRY STV_DEFAULT"
_Z5hellov:
.text._Z5hellov:
[----:B------:R-:W0:Y:S01]  /*0000*/  LDC R1, c[0x0][0x37c] ;  /* 0x0000df00ff017b82 */ /* 0x000e220000000800 */
[----:B------:R-:W-:Y:S01]  /*0010*/  MOV R0, 0x0 ;  /* 0x0000000000007802 */ /* 0x000fe20000000f00 */
[----:B------:R-:W1:Y:S01]  /*0020*/  LDCU.64 UR4, c[0x4][0x8] ;  /* 0x01000100ff0477ac */ /* 0x000e620008000a00 */
[----:B------:R-:W-:-:S05]  /*0030*/  CS2R R6, SRZ ;  /* 0x0000000000067805 */ /* 0x000fca000001ff00 */
[----:B------:R2:W3:Y:S01]  /*0040*/  LDC.64 R2, c[0x4][R0] ;  /* 0x0100000000027b82 */ /* 0x0004e20000000a00 */
[----:B-1----:R-:W-:Y:S02]  /*0050*/  IMAD.U32 R4, RZ, RZ, UR4 ;  /* 0x00000004ff047e24 */ /* 0x002fe4000f8e00ff */
[----:B--2---:R-:W-:-:S07]  /*0060*/  IMAD.U32 R5, RZ, RZ, UR5 ;  /* 0x00000005ff057e24 */ /* 0x004fce000f8e00ff */
[----:B------:R-:W-:-:S07]  /*0070*/  LEPC R20, `(.L_x_0) ;  /* 0x000000001014794e */ /* 0x000fce0000000000 */
[----:B0--3--:R-:W-:Y:S05]  /*0080*/  CALL.ABS.NOINC R2 ;  /* 0x0000000002007343 */ /* 0x009fea0003c00000 */
.L_x_0:
[----:B------:R-:W-:Y:S05]  /*0090*/  EXIT ;  /* 0x000000000000794d */ /* 0x000fea0003800000 */
.L_x_1:
[----:B------:R-:W-:-:S00]  /*00a0*/  BRA `(.L_x_1) ;  /* 0xfffffffc00fc7947 */ /* 0x000fc0000383ffff */
[----:B------:R-:W-:-:S00]  /*00b0*/  NOP ;  /* 0x0000000000007918 */ /* 0x000fc00000000000 */
        /* <DEDUP_REMOVED lines=12> */
.L_x_2:


//--------------------- .nv.global.init           --------------------------
	.section	.nv.global.init,"aw",@progbits
.nv.global.init:
	.type		$str,@object
	.size		$str,(.L_0 - $str)
$str:
        /*0000*/ 	.byte	0x48, 0x65, 0x6c, 0x6c, 0x6f, 0x20, 0x77, 0x6f, 0x72, 0x6c, 0x64, 0x20, 0x66, 0x72, 0x6f, 0x6d
        /*0010*/ 	.byte	0x20, 0x64, 0x65, 0x76, 0x69, 0x63, 0x65, 0x0a, 0x00
.L_0:


//--------------------- .nv.shared.reserved.0     --------------------------
	.section	.nv.shared.reserved.0,"aw",@nobits
	.weak		__nv_reservedSMEM_offset_0_alias
	.size		__nv_reservedSMEM_offset_0_alias, 0, 64
	.other		__nv_reservedSMEM_offset_0_alias,@"STO_CUDA_RESERVED_SHARED STV_DEFAULT"
__nv_reservedSMEM_offset_0_alias:
	.zero		0
	.zero		64


//--------------------- .nv.constant0._Z5hellov   --------------------------
	.section	.nv.constant0._Z5hellov,"a",@progbits
	.sectionflags	@""
	.align	4
.nv.constant0._Z5hellov:
	.zero		896


//--------------------- SYMBOLS --------------------------

	.type		.nv.reservedSmem.offset0,@object
	.size		.nv.reservedSmem.offset0,0x4
	.type		vprintf,@function
